//
// Generated by NVIDIA NVVM Compiler
//
// Compiler Build ID: CL-36424714
// Cuda compilation tools, release 13.0, V13.0.88
// Based on NVVM 20.0.0
//

.version 9.0
.target sm_100
.address_size 64

	// .globl	_Z20calculatePrimeSinglePi

.visible .entry _Z20calculatePrimeSinglePi(
	.param .u64 .ptr .align 1 _Z20calculatePrimeSinglePi_param_0
)
{
	.reg .pred 	%p<5>;
	.reg .b32 	%r<20>;
	.reg .b64 	%rd<5>;

	ld.param.u64 	%rd2, [_Z20calculatePrimeSinglePi_param_0];
	cvta.to.global.u64 	%rd3, %rd2;
	mov.u32 	%r8, %tid.x;
	mov.u32 	%r9, %ctaid.x;
	mov.u32 	%r10, %ntid.x;
	mad.lo.s32 	%r1, %r10, %r9, %r8;
	mul.wide.s32 	%rd4, %r1, 4;
	add.s64 	%rd1, %rd3, %rd4;
	mov.b32 	%r11, 1;
	st.global.u32 	[%rd1], %r11;
	setp.lt.s32 	%p1, %r1, 2;
	@%p1 bra 	$L__BB0_6;
	shl.b32 	%r14, %r1, 1;
	max.s32 	%r2, %r14, 3;
	or.b32  	%r3, %r14, 1;
	mov.b32 	%r18, 3;
	mov.b32 	%r17, 1;
$L__BB0_2:
	setp.eq.s32 	%p2, %r17, 0;
	@%p2 bra 	$L__BB0_6;
	rem.u32 	%r15, %r3, %r18;
	setp.ne.s32 	%p3, %r15, 0;
	@%p3 bra 	$L__BB0_5;
	mov.b32 	%r17, 0;
	st.global.u32 	[%rd1], %r17;
$L__BB0_5:
	add.s32 	%r7, %r18, 1;
	setp.ne.s32 	%p4, %r18, %r2;
	mov.u32 	%r18, %r7;
	@%p4 bra 	$L__BB0_2;
$L__BB0_6:
	ret;

}


// ===== COMPILED SASS (sm_100) =====

	.target	sm_100

	.elftype	@"ET_EXEC"


//--------------------- .note.nv.tkinfo           --------------------------
	.section	.note.nv.tkinfo,"",@"SHT_NOTE"
	.sectionflags	@"SHF_NOTE_NV_TKINFO"
	.tkinfo
        /*0018*/ 	.word	0x00000002
        /*0030*/ 	.string	""
        /*0030*/ 	.string	"ptxas"
        /*0030*/ 	.string	"Cuda compilation tools, release 13.0, V13.0.88"
        /*0030*/ 	.string	"Build cuda_13.0.r13.0/compiler.36424714_0"
        /*0030*/ 	.string	"-arch sm_100 -m 64 "



//--------------------- .note.nv.cuinfo           --------------------------
	.section	.note.nv.cuinfo,"",@"SHT_NOTE"
	.sectionflags	@"SHF_NOTE_NV_CUINFO"
        /*0018*/ 	.short	0x0002
        /*001a*/ 	.short	0x0064
        /*001c*/ 	.short	0x0082
	.zero		2


//--------------------- .nv.info                  --------------------------
	.section	.nv.info,"",@"SHT_CUDA_INFO"
	.align	4


	//----- nvinfo : EIATTR_REGCOUNT
	.align		4
        /*0000*/ 	.byte	0x04, 0x2f
        /*0002*/ 	.short	(.L_1 - .L_0)
	.align		4
.L_0:
        /*0004*/ 	.word	index@(_Z20calculatePrimeSinglePi)
        /*0008*/ 	.word	0x0000000d


	//----- nvinfo : EIATTR_FRAME_SIZE
	.align		4
.L_1:
        /*000c*/ 	.byte	0x04, 0x11
        /*000e*/ 	.short	(.L_3 - .L_2)
	.align		4
.L_2:
        /*0010*/ 	.word	index@(_Z20calculatePrimeSinglePi)
        /*0014*/ 	.word	0x00000000


	//----- nvinfo : EIATTR_MIN_STACK_SIZE
	.align		4
.L_3:
        /*0018*/ 	.byte	0x04, 0x12
        /*001a*/ 	.short	(.L_5 - .L_4)
	.align		4
.L_4:
        /*001c*/ 	.word	index@(_Z20calculatePrimeSinglePi)
        /*0020*/ 	.word	0x00000000
.L_5:


//--------------------- .nv.compat                --------------------------
	.section	.nv.compat,"",@"SHT_CUDA_COMPAT_INFO"
	.align	4
        /*0000*/ 	.byte	0x02, 0x09, 0x00, 0x00, 0x02, 0x02, 0x01, 0x00, 0x02, 0x05, 0x05, 0x00, 0x03, 0x07, 0x01, 0x01
        /*0010*/ 	.byte	0x02, 0x03, 0x00, 0x00, 0x02, 0x06, 0x01, 0x00, 0x04, 0x0b, 0x08, 0x00, 0x09, 0x00, 0x00, 0x00
        /*0020*/ 	.byte	0x00, 0x00, 0x00, 0x00


//--------------------- .nv.info._Z20calculatePrimeSinglePi --------------------------
	.section	.nv.info._Z20calculatePrimeSinglePi,"",@"SHT_CUDA_INFO"
	.sectionflags	@""
	.align	4


	//----- nvinfo : EIATTR_CUDA_API_VERSION
	.align		4
        /*0000*/ 	.byte	0x04, 0x37
        /*0002*/ 	.short	(.L_7 - .L_6)
.L_6:
        /*0004*/ 	.word	0x00000082


	//----- nvinfo : EIATTR_KPARAM_INFO
	.align		4
.L_7:
        /*0008*/ 	.byte	0x04, 0x17
        /*000a*/ 	.short	(.L_9 - .L_8)
.L_8:
        /*000c*/ 	.word	0x00000000
        /*0010*/ 	.short	0x0000
        /*0012*/ 	.short	0x0000
        /*0014*/ 	.byte	0x00, 0xf5, 0x21, 0x00


	//----- nvinfo : EIATTR_SPARSE_MMA_MASK
	.align		4
.L_9:
        /*0018*/ 	.byte	0x03, 0x50
        /*001a*/ 	.short	0x0000


	//----- nvinfo : EIATTR_MAXREG_COUNT
	.align		4
        /*001c*/ 	.byte	0x03, 0x1b
        /*001e*/ 	.short	0x00ff


	//----- nvinfo : EIATTR_MERCURY_ISA_VERSION
	.align		4
        /*0020*/ 	.byte	0x03, 0x5f
        /*0022*/ 	.short	0x0101


	//----- nvinfo : EIATTR_VRC_CTA_INIT_COUNT
	.align		4
        /*0024*/ 	.byte	0x02, 0x4a
	.zero		1
	.zero		1


	//----- nvinfo : EIATTR_EXIT_INSTR_OFFSETS
	.align		4
        /*0028*/ 	.byte	0x04, 0x1c
        /*002a*/ 	.short	(.L_11 - .L_10)


	//   ....[0]....
.L_10:
        /*002c*/ 	.word	0x000000b0


	//   ....[1]....
        /*0030*/ 	.word	0x00000110


	//   ....[2]....
        /*0034*/ 	.word	0x00000280


	//----- nvinfo : EIATTR_CRS_STACK_SIZE
	.align		4
.L_11:
        /*0038*/ 	.byte	0x04, 0x1e
        /*003a*/ 	.short	(.L_13 - .L_12)
.L_12:
        /*003c*/ 	.word	0x00000000


	//----- nvinfo : EIATTR_CBANK_PARAM_SIZE
	.align		4
.L_13:
        /*0040*/ 	.byte	0x03, 0x19
        /*0042*/ 	.short	0x0008


	//----- nvinfo : EIATTR_PARAM_CBANK
	.align		4
        /*0044*/ 	.byte	0x04, 0x0a
        /*0046*/ 	.short	(.L_15 - .L_14)
	.align		4
.L_14:
        /*0048*/ 	.word	index@(.nv.constant0._Z20calculatePrimeSinglePi)
        /*004c*/ 	.short	0x0380
        /*004e*/ 	.short	0x0008


	//----- nvinfo : EIATTR_SW_WAR
	.align		4
.L_15:
        /*0050*/ 	.byte	0x04, 0x36
        /*0052*/ 	.short	(.L_17 - .L_16)
.L_16:
        /*0054*/ 	.word	0x00000008
.L_17:


//--------------------- .nv.callgraph             --------------------------
	.section	.nv.callgraph,"",@"SHT_CUDA_CALLGRAPH"
	.align	4
	.sectionentsize	8
	.align		4
        /*0000*/ 	.word	0x00000000
	.align		4
        /*0004*/ 	.word	0xffffffff
	.align		4
        /*0008*/ 	.word	0x00000000
	.align		4
        /*000c*/ 	.word	0xfffffffe
	.align		4
        /*0010*/ 	.word	0x00000000
	.align		4
        /*0014*/ 	.word	0xfffffffd
	.align		4
        /*0018*/ 	.word	0x00000000
	.align		4
        /*001c*/ 	.word	0xfffffffc


//--------------------- .text._Z20calculatePrimeSinglePi --------------------------
	.section	.text._Z20calculatePrimeSinglePi,"ax",@progbits
	.align	128
        .global         _Z20calculatePrimeSinglePi
        .type           _Z20calculatePrimeSinglePi,@function
        .size           _Z20calculatePrimeSinglePi,(.L_x_2 - _Z20calculatePrimeSinglePi)
        .other          _Z20calculatePrimeSinglePi,@"STO_CUDA_ENTRY STV_DEFAULT"
_Z20calculatePrimeSinglePi:
.text._Z20calculatePrimeSinglePi:
[----:B------:R-:W-:Y:S01]  /*0000*/  LDC R1, c[0x0][0x37c] ;  /* 0x0000df00ff017b82 */ /* 0x000fe20000000800 */
[----:B------:R-:W0:Y:S07]  /*0010*/  S2R R5, SR_TID.X ;  /* 0x0000000000057919 */ /* 0x000e2e0000002100 */
[----:B------:R-:W0:Y:S01]  /*0020*/  S2UR UR6, SR_CTAID.X ;  /* 0x00000000000679c3 */ /* 0x000e220000002500 */
[----:B------:R-:W1:Y:S01]  /*0030*/  LDCU.64 UR4, c[0x0][0x358] ;  /* 0x00006b00ff0477ac */ /* 0x000e620008000a00 */
[----:B------:R-:W-:-:S06]  /*0040*/  IMAD.MOV.U32 R7, RZ, RZ, 0x1 ;  /* 0x00000001ff077424 */ /* 0x000fcc00078e00ff */
[----:B------:R-:W0:Y:S08]  /*0050*/  LDC R0, c[0x0][0x360] ;  /* 0x0000d800ff007b82 */ /* 0x000e300000000800 */
[----:B------:R-:W2:Y:S01]  /*0060*/  LDC.64 R2, c[0x0][0x380] ;  /* 0x0000e000ff027b82 */ /* 0x000ea20000000a00 */
[----:B0-----:R-:W-:-:S05]  /*0070*/  IMAD R5, R0, UR6, R5 ;  /* 0x0000000600057c24 */ /* 0x001fca000f8e0205 */
[C---:B------:R-:W-:Y:S01]  /*0080*/  ISETP.GE.AND P0, PT, R5.reuse, 0x2, PT ;  /* 0x000000020500780c */ /* 0x040fe20003f06270 */
[----:B--2---:R-:W-:-:S05]  /*0090*/  IMAD.WIDE R2, R5, 0x4, R2 ;  /* 0x0000000405027825 */ /* 0x004fca00078e0202 */
[----:B-1----:R0:W-:Y:S07]  /*00a0*/  STG.E desc[UR4][R2.64], R7 ;  /* 0x0000000702007986 */ /* 0x0021ee000c101904 */
[----:B------:R-:W-:Y:S05]  /*00b0*/  @!P0 EXIT ;  /* 0x000000000000894d */ /* 0x000fea0003800000 */
[----:B------:R-:W-:Y:S02]  /*00c0*/  IMAD.SHL.U32 R5, R5, 0x2, RZ ;  /* 0x0000000205057824 */ /* 0x000fe400078e00ff */
[----:B0-----:R-:W-:Y:S01]  /*00d0*/  HFMA2 R7, -RZ, RZ, 0, 1.78813934326171875e-07 ;  /* 0x00000003ff077431 */ /* 0x001fe200000001ff */
[----:B------:R-:W-:Y:S01]  /*00e0*/  PLOP3.LUT P0, PT, PT, PT, PT, 0x80, 0x8 ;  /* 0x000000000008781c */ /* 0x000fe20003f0f070 */
[C---:B------:R-:W-:Y:S01]  /*00f0*/  VIADD R6, R5.reuse, 0x1 ;  /* 0x0000000105067836 */ /* 0x040fe20000000000 */
[----:B------:R-:W-:-:S11]  /*0100*/  VIMNMX R0, PT, PT, R5, 0x3, !PT ;  /* 0x0000000305007848 */ /* 0x000fd60007fe0100 */
.L_x_0:
[----:B0-----:R-:W-:Y:S05]  /*0110*/  @!P0 EXIT ;  /* 0x000000000000894d */ /* 0x001fea0003800000 */
[----:B------:R-:W0:Y:S01]  /*0120*/  I2F.U32.RP R8, R7 ;  /* 0x0000000700087306 */ /* 0x000e220000209000 */
[----:B------:R-:W-:-:S07]  /*0130*/  ISETP.NE.U32.AND P1, PT, R7, RZ, PT ;  /* 0x000000ff0700720c */ /* 0x000fce0003f25070 */
[----:B0-----:R-:W0:Y:S02]  /*0140*/  MUFU.RCP R8, R8 ;  /* 0x0000000800087308 */ /* 0x001e240000001000 */
[----:B0-----:R-:W-:-:S06]  /*0150*/  IADD3 R4, PT, PT, R8, 0xffffffe, RZ ;  /* 0x0ffffffe08047810 */ /* 0x001fcc0007ffe0ff */
[----:B------:R0:W1:Y:S02]  /*0160*/  F2I.FTZ.U32.TRUNC.NTZ R5, R4 ;  /* 0x0000000400057305 */ /* 0x000064000021f000 */
[----:B0-----:R-:W-:Y:S01]  /*0170*/  MOV R4, RZ ;  /* 0x000000ff00047202 */ /* 0x001fe20000000f00 */
[----:B-1----:R-:W-:-:S04]  /*0180*/  IMAD.MOV R10, RZ, RZ, -R5 ;  /* 0x000000ffff0a7224 */ /* 0x002fc800078e0a05 */
[----:B------:R-:W-:-:S04]  /*0190*/  IMAD R9, R10, R7, RZ ;  /* 0x000000070a097224 */ /* 0x000fc800078e02ff */
[----:B------:R-:W-:-:S06]  /*01a0*/  IMAD.HI.U32 R5, R5, R9, R4 ;  /* 0x0000000905057227 */ /* 0x000fcc00078e0004 */
[----:B------:R-:W-:-:S04]  /*01b0*/  IMAD.HI.U32 R5, R5, R6, RZ ;  /* 0x0000000605057227 */ /* 0x000fc800078e00ff */
[----:B------:R-:W-:-:S04]  /*01c0*/  IMAD.MOV R5, RZ, RZ, -R5 ;  /* 0x000000ffff057224 */ /* 0x000fc800078e0a05 */
[----:B------:R-:W-:-:S05]  /*01d0*/  IMAD R10, R7, R5, R6 ;  /* 0x00000005070a7224 */ /* 0x000fca00078e0206 */
[----:B------:R-:W-:-:S13]  /*01e0*/  ISETP.GE.U32.AND P0, PT, R10, R7, PT ;  /* 0x000000070a00720c */ /* 0x000fda0003f06070 */
[----:B------:R-:W-:-:S04]  /*01f0*/  @P0 IADD3 R10, PT, PT, R10, -R7, RZ ;  /* 0x800000070a0a0210 */ /* 0x000fc80007ffe0ff */
[----:B------:R-:W-:-:S13]  /*0200*/  ISETP.GE.U32.AND P0, PT, R10, R7, PT ;  /* 0x000000070a00720c */ /* 0x000fda0003f06070 */
[----:B------:R-:W-:Y:S01]  /*0210*/  @P0 IMAD.IADD R10, R10, 0x1, -R7 ;  /* 0x000000010a0a0824 */ /* 0x000fe200078e0a07 */
[----:B------:R-:W-:Y:S02]  /*0220*/  @!P1 LOP3.LUT R10, RZ, R7, RZ, 0x33, !PT ;  /* 0x00000007ff0a9212 */ /* 0x000fe400078e33ff */
[C---:B------:R-:W-:Y:S02]  /*0230*/  ISETP.NE.AND P1, PT, R7.reuse, R0, PT ;  /* 0x000000000700720c */ /* 0x040fe40003f25270 */
[----:B------:R-:W-:Y:S02]  /*0240*/  ISETP.NE.AND P0, PT, R10, RZ, PT ;  /* 0x000000ff0a00720c */ /* 0x000fe40003f05270 */
[----:B------:R-:W-:-:S11]  /*0250*/  IADD3 R7, PT, PT, R7, 0x1, RZ ;  /* 0x0000000107077810 */ /* 0x000fd60007ffe0ff */
[----:B------:R0:W-:Y:S01]  /*0260*/  @!P0 STG.E desc[UR4][R2.64], RZ ;  /* 0x000000ff02008986 */ /* 0x0001e2000c101904 */
[----:B------:R-:W-:Y:S05]  /*0270*/  @P1 BRA `(.L_x_0) ;  /* 0xfffffffc00a41947 */ /* 0x000fea000383ffff */
[----:B------:R-:W-:Y:S05]  /*0280*/  EXIT ;  /* 0x000000000000794d */ /* 0x000fea0003800000 */
.L_x_1:
[----:B------:R-:W-:-:S00]  /*0290*/  BRA `(.L_x_1) ;  /* 0xfffffffc00fc7947 */ /* 0x000fc0000383ffff */
[----:B------:R-:W-:-:S00]  /*02a0*/  NOP ;  /* 0x0000000000007918 */ /* 0x000fc00000000000 */
        /* <DEDUP_REMOVED lines=13> */
.L_x_2:


//--------------------- .nv.shared.reserved.0     --------------------------
	.section	.nv.shared.reserved.0,"aw",@nobits
	.weak		__nv_reservedSMEM_offset_0_alias
	.size		__nv_reservedSMEM_offset_0_alias, 0, 64
	.other		__nv_reservedSMEM_offset_0_alias,@"STO_CUDA_RESERVED_SHARED STV_DEFAULT"
__nv_reservedSMEM_offset_0_alias:
	.zero		0
	.zero		64


//--------------------- .nv.constant0._Z20calculatePrimeSinglePi --------------------------
	.section	.nv.constant0._Z20calculatePrimeSinglePi,"a",@progbits
	.sectionflags	@""
	.align	4
.nv.constant0._Z20calculatePrimeSinglePi:
	.zero		904


//--------------------- SYMBOLS --------------------------

	.type		.nv.reservedSmem.offset0,@object
	.size		.nv.reservedSmem.offset0,0x4
